	.headerflags	@"EF_CUDA_TEXMODE_UNIFIED EF_CUDA_64BIT_ADDRESS EF_CUDA_ACCELERATORS EF_CUDA_SM90 EF_CUDA_VIRTUAL_SM(EF_CUDA_SM90)"
	.elftype	@"ET_EXEC"


//--------------------- .nv.info                  --------------------------
	.section	.nv.info,"",@"SHT_CUDA_INFO"
	.align	4


	//----- nvinfo : EIATTR_REGCOUNT
	.align		4
        /*0000*/ 	.byte	0x04, 0x2f
        /*0002*/ 	.short	(.L_1 - .L_0)
	.align		4
.L_0:
        /*0004*/ 	.word	index@(triton_poi_fused_14)
        /*0008*/ 	.word	0x0000001e


	//----- nvinfo : EIATTR_MIN_STACK_SIZE
	.align		4
.L_1:
        /*000c*/ 	.byte	0x04, 0x12
        /*000e*/ 	.short	(.L_3 - .L_2)
	.align		4
.L_2:
        /*0010*/ 	.word	index@(triton_poi_fused_14)
        /*0014*/ 	.word	0x00000000


	//----- nvinfo : EIATTR_FRAME_SIZE
	.align		4
.L_3:
        /*0018*/ 	.byte	0x04, 0x11
        /*001a*/ 	.short	(.L_5 - .L_4)
	.align		4
.L_4:
        /*001c*/ 	.word	index@(triton_poi_fused_14)
        /*0020*/ 	.word	0x00000000


	//----- nvinfo : EIATTR_MIN_STACK_SIZE
	.align		4
.L_5:
        /*0024*/ 	.byte	0x04, 0x12
        /*0026*/ 	.short	(.L_7 - .L_6)
	.align		4
.L_6:
        /*0028*/ 	.word	index@(triton_poi_fused_14)
        /*002c*/ 	.word	0x00000000
.L_7:


//--------------------- .nv.info.triton_poi_fused_14 --------------------------
	.section	.nv.info.triton_poi_fused_14,"",@"SHT_CUDA_INFO"
	.sectionflags	@""
	.align	4


	//----- nvinfo : EIATTR_CUDA_API_VERSION
	.align		4
        /*0000*/ 	.byte	0x04, 0x37
        /*0002*/ 	.short	(.L_9 - .L_8)
.L_8:
        /*0004*/ 	.word	0x0000007c


	//----- nvinfo : EIATTR_KPARAM_INFO
	.align		4
.L_9:
        /*0008*/ 	.byte	0x04, 0x17
        /*000a*/ 	.short	(.L_11 - .L_10)
.L_10:
        /*000c*/ 	.word	0x00000000
        /*0010*/ 	.short	0x0003
        /*0012*/ 	.short	0x0014
        /*0014*/ 	.byte	0x00, 0xf0, 0x11, 0x00


	//----- nvinfo : EIATTR_KPARAM_INFO
	.align		4
.L_11:
        /*0018*/ 	.byte	0x04, 0x17
        /*001a*/ 	.short	(.L_13 - .L_12)
.L_12:
        /*001c*/ 	.word	0x00000000
        /*0020*/ 	.short	0x0002
        /*0022*/ 	.short	0x0010
        /*0024*/ 	.byte	0x00, 0xf0, 0x11, 0x00


	//----- nvinfo : EIATTR_KPARAM_INFO
	.align		4
.L_13:
        /*0028*/ 	.byte	0x04, 0x17
        /*002a*/ 	.short	(.L_15 - .L_14)
.L_14:
        /*002c*/ 	.word	0x00000000
        /*0030*/ 	.short	0x0001
        /*0032*/ 	.short	0x0008
        /*0034*/ 	.byte	0x00, 0xf4, 0x21, 0x00


	//----- nvinfo : EIATTR_KPARAM_INFO
	.align		4
.L_15:
        /*0038*/ 	.byte	0x04, 0x17
        /*003a*/ 	.short	(.L_17 - .L_16)
.L_16:
        /*003c*/ 	.word	0x00000000
        /*0040*/ 	.short	0x0000
        /*0042*/ 	.short	0x0000
        /*0044*/ 	.byte	0x00, 0xf4, 0x21, 0x00


	//----- nvinfo : EIATTR_SPARSE_MMA_MASK
	.align		4
.L_17:
        /*0048*/ 	.byte	0x03, 0x50
        /*004a*/ 	.short	0x0000


	//----- nvinfo : EIATTR_MAXREG_COUNT
	.align		4
        /*004c*/ 	.byte	0x03, 0x1b
        /*004e*/ 	.short	0x00ff


	//----- nvinfo : EIATTR_EXIT_INSTR_OFFSETS
	.align		4
        /*0050*/ 	.byte	0x04, 0x1c
        /*0052*/ 	.short	(.L_19 - .L_18)


	//   ....[0]....
.L_18:
        /*0054*/ 	.word	0x00000900


	//   ....[1]....
        /*0058*/ 	.word	0x000009a0


	//----- nvinfo : EIATTR_REQNTID
	.align		4
.L_19:
        /*005c*/ 	.byte	0x04, 0x10
        /*005e*/ 	.short	(.L_21 - .L_20)
.L_20:
        /*0060*/ 	.word	0x00000080
        /*0064*/ 	.word	0x00000001
        /*0068*/ 	.word	0x00000001


	//----- nvinfo : EIATTR_CBANK_PARAM_SIZE
	.align		4
.L_21:
        /*006c*/ 	.byte	0x03, 0x19
        /*006e*/ 	.short	0x0018


	//----- nvinfo : EIATTR_PARAM_CBANK
	.align		4
        /*0070*/ 	.byte	0x04, 0x0a
        /*0072*/ 	.short	(.L_23 - .L_22)
	.align		4
.L_22:
        /*0074*/ 	.word	index@(.nv.constant0.triton_poi_fused_14)
        /*0078*/ 	.short	0x0210
        /*007a*/ 	.short	0x0018


	//----- nvinfo : EIATTR_SW_WAR
	.align		4
.L_23:
        /*007c*/ 	.byte	0x04, 0x36
        /*007e*/ 	.short	(.L_25 - .L_24)
.L_24:
        /*0080*/ 	.word	0x00000008
.L_25:


//--------------------- .nv.callgraph             --------------------------
	.section	.nv.callgraph,"",@"SHT_CUDA_CALLGRAPH"
	.align	4
	.sectionentsize	8
	.align		4
        /*0000*/ 	.word	0x00000000
	.align		4
        /*0004*/ 	.word	0xffffffff
	.align		4
        /*0008*/ 	.word	0x00000000
	.align		4
        /*000c*/ 	.word	0xfffffffe
	.align		4
        /*0010*/ 	.word	0x00000000
	.align		4
        /*0014*/ 	.word	0xfffffffd
	.align		4
        /*0018*/ 	.word	0x00000000
	.align		4
        /*001c*/ 	.word	0xfffffffc


//--------------------- .text.triton_poi_fused_14 --------------------------
	.section	.text.triton_poi_fused_14,"ax",@progbits
	.sectionflags	@"SHF_BARRIERS=1"
	.align	128
        .global         triton_poi_fused_14
        .type           triton_poi_fused_14,@function
        .size           triton_poi_fused_14,(.L_x_1 - triton_poi_fused_14)
        .other          triton_poi_fused_14,@"STO_CUDA_ENTRY STV_DEFAULT"
triton_poi_fused_14:
.text.triton_poi_fused_14:
[----:B------:R-:W0:Y:S01]  /*0000*/  LDC R1, c[0x0][0x28] ;  /* 0x00000a00ff017b82 */ /* 0x000e220000000800 */
[----:B------:R-:W1:Y:S07]  /*0010*/  S2R R0, SR_TID.X ;  /* 0x0000000000007919 */ /* 0x000e6e0000002100 */
[----:B------:R-:W2:Y:S01]  /*0020*/  S2UR UR4, SR_CTAID.Y ;  /* 0x00000000000479c3 */ /* 0x000ea20000002600 */
[----:B------:R-:W-:Y:S02]  /*0030*/  CS2R R8, SRZ ;  /* 0x0000000000087805 */ /* 0x000fe4000001ff00 */
[----:B------:R-:W-:Y:S01]  /*0040*/  CS2R R10, SRZ ;  /* 0x00000000000a7805 */ /* 0x000fe2000001ff00 */
[----:B------:R-:W3:Y:S01]  /*0050*/  S2R R3, SR_CTAID.X ;  /* 0x0000000000037919 */ /* 0x000ee20000002500 */
[----:B------:R-:W-:-:S03]  /*0060*/  ULDC.64 UR8, c[0x0][0x208] ;  /* 0x0000820000087ab9 */ /* 0x000fc60000000a00 */
[----:B------:R-:W4:Y:S01]  /*0070*/  LDC.64 R4, c[0x0][0x210] ;  /* 0x00008400ff047b82 */ /* 0x000f220000000a00 */
[----:B--2---:R-:W-:Y:S01]  /*0080*/  USHF.L.U32 UR4, UR4, 0x4, URZ ;  /* 0x0000000404047899 */ /* 0x004fe2000800063f */
[----:B-1----:R-:W-:Y:S01]  /*0090*/  SHF.R.U32.HI R2, RZ, 0x4, R0 ;  /* 0x00000004ff027819 */ /* 0x002fe20000011600 */
[----:B------:R-:W-:-:S03]  /*00a0*/  IMAD.SHL.U32 R6, R0, 0x4, RZ ;  /* 0x0000000400067824 */ /* 0x000fc600078e00ff */
[----:B------:R-:W-:Y:S01]  /*00b0*/  SGXT.U32 R2, R2, 0x3 ;  /* 0x000000030202781a */ /* 0x000fe20000000000 */
[----:B---3--:R-:W-:-:S03]  /*00c0*/  IMAD.SHL.U32 R3, R3, 0x40, RZ ;  /* 0x0000004003037824 */ /* 0x008fc600078e00ff */
[----:B------:R-:W-:Y:S02]  /*00d0*/  LOP3.LUT R2, R2, UR4, RZ, 0xfc, !PT ;  /* 0x0000000402027c12 */ /* 0x000fe4000f8efcff */
[----:B------:R-:W-:Y:S02]  /*00e0*/  LOP3.LUT R7, R3, 0x3c, R6, 0xf8, !PT ;  /* 0x0000003c03077812 */ /* 0x000fe400078ef806 */
[----:B------:R-:W-:-:S03]  /*00f0*/  ISETP.GE.AND P0, PT, R2, 0xc, PT ;  /* 0x0000000c0200780c */ /* 0x000fc60003f06270 */
[C---:B------:R-:W-:Y:S01]  /*0100*/  IMAD R13, R2.reuse, 0x1000, R7 ;  /* 0x00001000020d7824 */ /* 0x040fe200078e0207 */
[----:B------:R-:W-:-:S03]  /*0110*/  LOP3.LUT R2, R2, 0x8, RZ, 0xfc, !PT ;  /* 0x0000000802027812 */ /* 0x000fc600078efcff */
[----:B----4-:R-:W-:Y:S01]  /*0120*/  IMAD.WIDE R12, R13, 0x4, R4 ;  /* 0x000000040d0c7825 */ /* 0x010fe200078e0204 */
[----:B------:R-:W-:-:S03]  /*0130*/  ISETP.GE.AND P1, PT, R2, 0xc, PT ;  /* 0x0000000c0200780c */ /* 0x000fc60003f26270 */
[----:B------:R-:W-:Y:S02]  /*0140*/  IMAD R15, R2, 0x1000, R7 ;  /* 0x00001000020f7824 */ /* 0x000fe400078e0207 */
[----:B------:R1:W2:Y:S01]  /*0150*/  @!P0 LDG.E.EL.128 R8, desc[UR8][R12.64] ;  /* 0x000000080c088981 */ /* 0x0002a2000c2e1d00 */
[----:B------:R-:W-:Y:S01]  /*0160*/  CS2R R6, SRZ ;  /* 0x0000000000067805 */ /* 0x000fe2000001ff00 */
[----:B------:R-:W-:Y:S01]  /*0170*/  IMAD.WIDE R14, R15, 0x4, R4 ;  /* 0x000000040f0e7825 */ /* 0x000fe200078e0204 */
[----:B------:R-:W-:-:S06]  /*0180*/  CS2R R4, SRZ ;  /* 0x0000000000047805 */ /* 0x000fcc000001ff00 */
[----:B------:R3:W4:Y:S01]  /*0190*/  @!P1 LDG.E.EL.128 R4, desc[UR8][R14.64] ;  /* 0x000000080e049981 */ /* 0x000722000c2e1d00 */
[----:B------:R-:W5:Y:S01]  /*01a0*/  S2UR UR6, SR_CgaCtaId ;  /* 0x00000000000679c3 */ /* 0x000f620000008800 */
[----:B------:R-:W-:Y:S01]  /*01b0*/  UMOV UR5, 0x400 ;  /* 0x0000040000057882 */ /* 0x000fe20000000000 */
[----:B------:R-:W-:Y:S01]  /*01c0*/  UISETP.GE.AND UP0, UPT, UR4, URZ, UPT ;  /* 0x0000003f0400728c */ /* 0x000fe2000bf06270 */
[----:B------:R-:W1:Y:S01]  /*01d0*/  S2R R16, SR_TID.X ;  /* 0x0000000000107919 */ /* 0x000e620000002100 */
[----:B-----5:R-:W-:Y:S01]  /*01e0*/  UPRMT UR5, UR6, 0x654, UR5 ;  /* 0x0000065406057896 */ /* 0x020fe20008000005 */
[C---:B01----:R-:W-:Y:S01]  /*01f0*/  IMAD.SHL.U32 R19, R16.reuse, 0x4, RZ ;  /* 0x0000000410137824 */ /* 0x043fe200078e00ff */
[----:B------:R-:W-:-:S04]  /*0200*/  LOP3.LUT R17, R16, 0x40, RZ, 0xc0, !PT ;  /* 0x0000004010117812 */ /* 0x000fc800078ec0ff */
[----:B------:R-:W-:-:S04]  /*0210*/  LOP3.LUT R2, R19, 0xc0, RZ, 0xc0, !PT ;  /* 0x000000c013027812 */ /* 0x000fc800078ec0ff */
[----:B------:R-:W-:Y:S02]  /*0220*/  LEA R12, R17, R2, 0x2 ;  /* 0x00000002110c7211 */ /* 0x000fe400078e10ff */
[--C-:B------:R-:W-:Y:S02]  /*0230*/  SHF.R.U32.HI R2, RZ, 0x4, R0.reuse ;  /* 0x00000004ff027819 */ /* 0x100fe40000011600 */
[----:B------:R-:W-:Y:S02]  /*0240*/  LOP3.LUT R24, R12, 0x3c, R19, 0xf8, !PT ;  /* 0x0000003c0c187812 */ /* 0x000fe400078ef813 */
[----:B------:R-:W-:Y:S02]  /*0250*/  LEA.HI R13, R12, UR5, RZ, 0x1c ;  /* 0x000000050c0d7c11 */ /* 0x000fe4000f8fe0ff */
[----:B------:R-:W-:Y:S02]  /*0260*/  LOP3.LUT R12, R3, 0x3f, R0, 0xf8, !PT ;  /* 0x0000003f030c7812 */ /* 0x000fe400078ef800 */
[----:B------:R-:W-:Y:S01]  /*0270*/  SHF.R.U32.HI R3, RZ, 0x6, R0 ;  /* 0x00000006ff037819 */ /* 0x000fe20000011600 */
[----:B------:R-:W-:Y:S01]  /*0280*/  IMAD R24, R24, 0x4, R13 ;  /* 0x0000000418187824 */ /* 0x000fe200078e020d */
[----:B------:R-:W-:-:S02]  /*0290*/  LOP3.LUT R0, R16, 0x7f, RZ, 0xc0, !PT ;  /* 0x0000007f10007812 */ /* 0x000fc400078ec0ff */
[----:B------:R-:W-:Y:S02]  /*02a0*/  SGXT.U32 R13, R3, 0x1 ;  /* 0x00000001030d781a */ /* 0x000fe40000000000 */
[C---:B------:R-:W-:Y:S02]  /*02b0*/  LOP3.LUT R3, R0.reuse, 0x80, RZ, 0xfc, !PT ;  /* 0x0000008000037812 */ /* 0x040fe400078efcff */
[----:B---3--:R-:W-:Y:S02]  /*02c0*/  LOP3.LUT R14, R0, 0x100, RZ, 0xfc, !PT ;  /* 0x00000100000e7812 */ /* 0x008fe400078efcff */
[----:B------:R-:W-:Y:S02]  /*02d0*/  LOP3.LUT R2, R2, 0x4, RZ, 0xc0, !PT ;  /* 0x0000000402027812 */ /* 0x000fe400078ec0ff */
[----:B------:R-:W-:Y:S02]  /*02e0*/  LOP3.LUT R15, R0, 0x180, RZ, 0xfc, !PT ;  /* 0x00000180000f7812 */ /* 0x000fe400078efcff */
[----:B------:R-:W-:Y:S01]  /*02f0*/  SHF.R.U32.HI R3, RZ, 0x4, R3 ;  /* 0x00000004ff037819 */ /* 0x000fe20000011603 */
[----:B------:R-:W-:Y:S01]  /*0300*/  VIADD R23, R2, UR5 ;  /* 0x0000000502177c36 */ /* 0x000fe20008000000 */
[----:B------:R-:W-:-:S02]  /*0310*/  SHF.R.U32.HI R14, RZ, 0x4, R14 ;  /* 0x00000004ff0e7819 */ /* 0x000fc4000001160e */
[----:B------:R-:W-:Y:S01]  /*0320*/  LOP3.LUT R13, R13, UR4, RZ, 0xfc, !PT ;  /* 0x000000040d0d7c12 */ /* 0x000fe2000f8efcff */
[----:B------:R-:W-:Y:S01]  /*0330*/  IMAD R23, R0, 0x4, R23 ;  /* 0x0000000400177824 */ /* 0x000fe200078e0217 */
[----:B------:R-:W-:Y:S02]  /*0340*/  SHF.R.U32.HI R2, RZ, 0x4, R15 ;  /* 0x00000004ff027819 */ /* 0x000fe4000001160f */
[----:B------:R-:W-:Y:S02]  /*0350*/  LOP3.LUT R15, R3, 0xc, RZ, 0xc0, !PT ;  /* 0x0000000c030f7812 */ /* 0x000fe400078ec0ff */
[----:B------:R-:W-:Y:S01]  /*0360*/  LOP3.LUT R16, R14, 0x14, RZ, 0xc0, !PT ;  /* 0x000000140e107812 */ /* 0x000fe200078ec0ff */
[C---:B------:R-:W-:Y:S01]  /*0370*/  IMAD.HI R14, R13.reuse, 0x55555556, RZ ;  /* 0x555555560d0e7827 */ /* 0x040fe200078e02ff */
[----:B------:R-:W-:Y:S02]  /*0380*/  LOP3.LUT R3, R13, 0x2, RZ, 0xfc, !PT ;  /* 0x000000020d037812 */ /* 0x000fe400078efcff */
[----:B------:R-:W-:Y:S01]  /*0390*/  LOP3.LUT R17, R2, 0x1c, RZ, 0xc0, !PT ;  /* 0x0000001c02117812 */ /* 0x000fe200078ec0ff */
[----:B------:R-:W-:Y:S01]  /*03a0*/  VIADD R21, R16, UR5 ;  /* 0x0000000510157c36 */ /* 0x000fe20008000000 */
[----:B------:R-:W-:Y:S01]  /*03b0*/  LEA.HI R14, R14, R14, RZ, 0x1 ;  /* 0x0000000e0e0e7211 */ /* 0x000fe200078f08ff */
[----:B------:R-:W-:Y:S01]  /*03c0*/  IMAD.HI R16, R3, 0x55555556, RZ ;  /* 0x5555555603107827 */ /* 0x000fe200078e02ff */
[----:B------:R-:W-:-:S02]  /*03d0*/  IADD3 R19, R15, UR5, RZ ;  /* 0x000000050f137c10 */ /* 0x000fc4000fffe0ff */
[----:B------:R-:W-:Y:S01]  /*03e0*/  LEA R21, R0, R21, 0x2 ;  /* 0x0000001500157211 */ /* 0x000fe200078e10ff */
[----:B------:R-:W-:Y:S01]  /*03f0*/  VIADD R15, R17, UR5 ;  /* 0x00000005110f7c36 */ /* 0x000fe20008000000 */
[----:B------:R-:W-:Y:S01]  /*0400*/  LEA.HI R16, R16, R16, RZ, 0x1 ;  /* 0x0000001010107211 */ /* 0x000fe200078f08ff */
[----:B------:R-:W-:Y:S01]  /*0410*/  IMAD R17, R14, -0x3, R13 ;  /* 0xfffffffd0e117824 */ /* 0x000fe200078e020d */
[C---:B------:R-:W-:Y:S01]  /*0420*/  LOP3.LUT R2, R13.reuse, 0x4, RZ, 0xfc, !PT ;  /* 0x000000040d027812 */ /* 0x040fe200078efcff */
[----:B------:R-:W-:Y:S01]  /*0430*/  IMAD R22, R0, 0x4, R19 ;  /* 0x0000000400167824 */ /* 0x000fe200078e0213 */
[----:B------:R-:W-:Y:S01]  /*0440*/  LOP3.LUT R26, R13, 0x6, RZ, 0xfc, !PT ;  /* 0x000000060d1a7812 */ /* 0x000fe200078efcff */
[----:B------:R-:W-:Y:S01]  /*0450*/  IMAD R17, R12, 0x3, R17 ;  /* 0x000000030c117824 */ /* 0x000fe200078e0211 */
[----:B------:R-:W-:Y:S01]  /*0460*/  ISETP.GE.AND P0, PT, R2, 0xc, PT ;  /* 0x0000000c0200780c */ /* 0x000fe20003f06270 */
[----:B------:R-:W-:Y:S01]  /*0470*/  IMAD R19, R16, -0x3, R3 ;  /* 0xfffffffd10137824 */ /* 0x000fe200078e0203 */
[----:B------:R-:W-:Y:S01]  /*0480*/  ISETP.GE.AND P5, PT, R3, 0xc, PT ;  /* 0x0000000c0300780c */ /* 0x000fe20003fa6270 */
[----:B------:R-:W-:Y:S01]  /*0490*/  IMAD R0, R0, 0x4, R15 ;  /* 0x0000000400007824 */ /* 0x000fe200078e020f */
[----:B------:R-:W-:Y:S01]  /*04a0*/  ISETP.GE.AND P4, PT, R13, 0xc, PT ;  /* 0x0000000c0d00780c */ /* 0x000fe20003f86270 */
[----:B------:R-:W-:Y:S01]  /*04b0*/  IMAD R17, R14, 0x3000, R17 ;  /* 0x000030000e117824 */ /* 0x000fe200078e0211 */
[----:B------:R-:W-:Y:S01]  /*04c0*/  ISETP.GE.AND P3, PT, R26, 0xc, PT ;  /* 0x0000000c1a00780c */ /* 0x000fe20003f66270 */
[----:B------:R-:W-:-:S02]  /*04d0*/  IMAD R19, R16, 0x3000, R19 ;  /* 0x0000300010137824 */ /* 0x000fc400078e0213 */
[----:B------:R-:W-:-:S05]  /*04e0*/  IMAD.HI R25, R2, 0x55555556, RZ ;  /* 0x5555555602197827 */ /* 0x000fca00078e02ff */
[----:B------:R-:W-:-:S05]  /*04f0*/  LEA.HI R25, R25, R25, RZ, 0x1 ;  /* 0x0000001919197211 */ /* 0x000fca00078f08ff */
[----:B------:R-:W-:-:S04]  /*0500*/  IMAD R2, R25, -0x3, R2 ;  /* 0xfffffffd19027824 */ /* 0x000fc800078e0202 */
[----:B------:R-:W-:Y:S01]  /*0510*/  IMAD R15, R25, 0x3000, R2 ;  /* 0x00003000190f7824 */ /* 0x000fe200078e0202 */
[----:B------:R-:W-:Y:S01]  /*0520*/  LOP3.LUT R25, R13, 0x8, RZ, 0xfc, !PT ;  /* 0x000000080d197812 */ /* 0x000fe200078efcff */
[----:B------:R-:W-:-:S03]  /*0530*/  IMAD.HI R2, R26, 0x55555556, RZ ;  /* 0x555555561a027827 */ /* 0x000fc600078e02ff */
[----:B------:R-:W-:Y:S01]  /*0540*/  ISETP.GE.AND P2, PT, R25, 0xc, PT ;  /* 0x0000000c1900780c */ /* 0x000fe20003f46270 */
[----:B------:R-:W-:Y:S01]  /*0550*/  IMAD R15, R12, 0x3, R15 ;  /* 0x000000030c0f7824 */ /* 0x000fe200078e020f */
[----:B------:R-:W-:Y:S02]  /*0560*/  LEA.HI R27, R2, R2, RZ, 0x1 ;  /* 0x00000002021b7211 */ /* 0x000fe400078f08ff */
[----:B------:R-:W0:Y:S03]  /*0570*/  LDC.64 R2, c[0x0][0x218] ;  /* 0x00008600ff027b82 */ /* 0x000e260000000a00 */
[----:B------:R-:W-:-:S04]  /*0580*/  IMAD R26, R27, -0x3, R26 ;  /* 0xfffffffd1b1a7824 */ /* 0x000fc800078e021a */
[----:B------:R-:W-:Y:S01]  /*0590*/  IMAD R27, R27, 0x3000, R26 ;  /* 0x000030001b1b7824 */ /* 0x000fe200078e021a */
[----:B--2---:R-:W-:Y:S04]  /*05a0*/  STS [R24], R8 ;  /* 0x0000000818007388 */ /* 0x004fe80000000800 */
[----:B------:R-:W-:Y:S04]  /*05b0*/  STS [R24+0x4], R9 ;  /* 0x0000040918007388 */ /* 0x000fe80000000800 */
[----:B------:R-:W-:Y:S04]  /*05c0*/  STS [R24+0x8], R10 ;  /* 0x0000080a18007388 */ /* 0x000fe80000000800 */
[----:B------:R1:W-:Y:S01]  /*05d0*/  STS [R24+0xc], R11 ;  /* 0x00000c0b18007388 */ /* 0x0003e20000000800 */
[----:B------:R-:W-:Y:S01]  /*05e0*/  BAR.SYNC.DEFER_BLOCKING 0x0 ;  /* 0x0000000000007b1d */ /* 0x000fe20000010000 */
[----:B-1----:R-:W-:-:S04]  /*05f0*/  LOP3.LUT R11, R13, 0xa, RZ, 0xfc, !PT ;  /* 0x0000000a0d0b7812 */ /* 0x002fc800078efcff */
[----:B------:R-:W-:Y:S01]  /*0600*/  ISETP.GE.AND P1, PT, R11, 0xc, PT ;  /* 0x0000000c0b00780c */ /* 0x000fe20003f26270 */
[----:B------:R-:W1:Y:S04]  /*0610*/  LDS R20, [R23] ;  /* 0x0000000017147984 */ /* 0x000e680000000800 */
[----:B------:R-:W2:Y:S04]  /*0620*/  LDS R18, [R22+0x200] ;  /* 0x0002000016127984 */ /* 0x000ea80000000800 */
[----:B------:R-:W3:Y:S04]  /*0630*/  LDS R16, [R21+0x400] ;  /* 0x0004000015107984 */ /* 0x000ee80000000800 */
[----:B------:R-:W5:Y:S01]  /*0640*/  LDS R14, [R0+0x600] ;  /* 0x00060000000e7984 */ /* 0x000f620000000800 */
[----:B------:R-:W-:Y:S06]  /*0650*/  BAR.SYNC.DEFER_BLOCKING 0x0 ;  /* 0x0000000000007b1d */ /* 0x000fec0000010000 */
[----:B----4-:R4:W-:Y:S04]  /*0660*/  STS [R24], R4 ;  /* 0x0000000418007388 */ /* 0x0109e80000000800 */
[----:B------:R0:W-:Y:S04]  /*0670*/  STS [R24+0x4], R5 ;  /* 0x0000040518007388 */ /* 0x0001e80000000800 */
[----:B------:R0:W-:Y:S01]  /*0680*/  STS [R24+0x8], R6 ;  /* 0x0000080618007388 */ /* 0x0001e20000000800 */
[----:B----4-:R-:W-:-:S03]  /*0690*/  LOP3.LUT R4, R13, 0xc, RZ, 0xfc, !PT ;  /* 0x0000000c0d047812 */ /* 0x010fc600078efcff */
[----:B------:R4:W-:Y:S01]  /*06a0*/  STS [R24+0xc], R7 ;  /* 0x00000c0718007388 */ /* 0x0009e20000000800 */
[----:B0-----:R-:W-:Y:S01]  /*06b0*/  IMAD.HI R5, R11, 0x55555556, RZ ;  /* 0x555555560b057827 */ /* 0x001fe200078e02ff */
[----:B------:R-:W-:Y:S03]  /*06c0*/  BAR.SYNC.DEFER_BLOCKING 0x0 ;  /* 0x0000000000007b1d */ /* 0x000fe60000010000 */
[----:B------:R-:W-:-:S04]  /*06d0*/  IMAD.HI R6, R4, 0x55555556, RZ ;  /* 0x5555555604067827 */ /* 0x000fc800078e02ff */
[----:B----4-:R-:W-:-:S04]  /*06e0*/  IMAD.HI R24, R25, 0x55555556, RZ ;  /* 0x5555555619187827 */ /* 0x010fc800078e02ff */
[----:B------:R-:W-:Y:S01]  /*06f0*/  IMAD R7, R12, 0x3, R19 ;  /* 0x000000030c077824 */ /* 0x000fe200078e0213 */
[----:B------:R-:W-:-:S05]  /*0700*/  LEA.HI R24, R24, R24, RZ, 0x1 ;  /* 0x0000001818187211 */ /* 0x000fca00078f08ff */
[----:B------:R-:W-:Y:S01]  /*0710*/  IMAD R25, R24, -0x3, R25 ;  /* 0xfffffffd18197824 */ /* 0x000fe200078e0219 */
[----:B------:R-:W0:Y:S04]  /*0720*/  LDS R8, [R23] ;  /* 0x0000000017087984 */ /* 0x000e280000000800 */
[----:B------:R4:W0:Y:S04]  /*0730*/  LDS R10, [R22+0x200] ;  /* 0x00020000160a7984 */ /* 0x0008280000000800 */
[----:B------:R1:W0:Y:S01]  /*0740*/  LDS R9, [R21+0x400] ;  /* 0x0004000015097984 */ /* 0x0002220000000800 */
[----:B----4-:R-:W-:-:S02]  /*0750*/  LEA.HI R22, R5, R5, RZ, 0x1 ;  /* 0x0000000505167211 */ /* 0x010fc400078f08ff */
[----:B-1----:R-:W-:-:S03]  /*0760*/  LEA.HI R21, R6, R6, RZ, 0x1 ;  /* 0x0000000606157211 */ /* 0x002fc600078f08ff */
[----:B------:R-:W-:Y:S02]  /*0770*/  IMAD R11, R22, -0x3, R11 ;  /* 0xfffffffd160b7824 */ /* 0x000fe400078e020b */
[----:B------:R-:W-:-:S04]  /*0780*/  IMAD.WIDE R6, R7, 0x4, R2 ;  /* 0x0000000407067825 */ /* 0x000fc800078e0202 */
[----:B------:R-:W-:Y:S02]  /*0790*/  IMAD R26, R21, -0x3, R4 ;  /* 0xfffffffd151a7824 */ /* 0x000fe400078e0204 */
[----:B------:R-:W-:-:S04]  /*07a0*/  IMAD.WIDE R4, R17, 0x4, R2 ;  /* 0x0000000411047825 */ /* 0x000fc800078e0202 */
[----:B------:R-:W-:Y:S01]  /*07b0*/  IMAD R17, R24, 0x3000, R25 ;  /* 0x0000300018117824 */ /* 0x000fe200078e0219 */
[----:B------:R1:W-:Y:S01]  /*07c0*/  @!P4 STG.E desc[UR8][R4.64], R20 ;  /* 0x000000140400c986 */ /* 0x0003e2000c101908 */
[----:B------:R-:W-:Y:S01]  /*07d0*/  IMAD R11, R22, 0x3000, R11 ;  /* 0x00003000160b7824 */ /* 0x000fe200078e020b */
[----:B------:R-:W-:Y:S01]  /*07e0*/  PLOP3.LUT P4, PT, PT, PT, UP0, 0x80, 0x0 ;  /* 0x000000000000781c */ /* 0x000fe20003f8f008 */
[----:B------:R-:W-:Y:S01]  /*07f0*/  IMAD R21, R21, 0x3000, R26 ;  /* 0x0000300015157824 */ /* 0x000fe200078e021a */
[----:B--2---:R2:W-:Y:S01]  /*0800*/  @!P5 STG.E desc[UR8][R6.64], R18 ;  /* 0x000000120600d986 */ /* 0x0045e2000c101908 */
[----:B------:R-:W-:Y:S01]  /*0810*/  PLOP3.LUT P5, PT, PT, PT, UP0, 0x40, 0x0 ;  /* 0x000000000000781c */ /* 0x000fe20003fae808 */
[C---:B------:R-:W-:Y:S02]  /*0820*/  IMAD R25, R12.reuse, 0x3, R27 ;  /* 0x000000030c197824 */ /* 0x040fe400078e021b */
[C---:B------:R-:W-:Y:S02]  /*0830*/  IMAD R17, R12.reuse, 0x3, R17 ;  /* 0x000000030c117824 */ /* 0x040fe400078e0211 */
[----:B------:R-:W-:-:S02]  /*0840*/  IMAD R11, R12, 0x3, R11 ;  /* 0x000000030c0b7824 */ /* 0x000fc400078e020b */
[----:B------:R-:W-:Y:S02]  /*0850*/  IMAD R19, R12, 0x3, R21 ;  /* 0x000000030c137824 */ /* 0x000fe400078e0215 */
[----:B------:R-:W-:-:S04]  /*0860*/  IMAD.WIDE R22, R15, 0x4, R2 ;  /* 0x000000040f167825 */ /* 0x000fc800078e0202 */
[--C-:B------:R-:W-:Y:S01]  /*0870*/  IMAD.WIDE R24, R25, 0x4, R2.reuse ;  /* 0x0000000419187825 */ /* 0x100fe200078e0202 */
[----:B---3--:R3:W-:Y:S03]  /*0880*/  @!P0 STG.E desc[UR8][R22.64], R16 ;  /* 0x0000001016008986 */ /* 0x0087e6000c101908 */
[--C-:B-1----:R-:W-:Y:S01]  /*0890*/  IMAD.WIDE R4, R17, 0x4, R2.reuse ;  /* 0x0000000411047825 */ /* 0x102fe200078e0202 */
[----:B-----5:R3:W-:Y:S03]  /*08a0*/  @!P3 STG.E desc[UR8][R24.64], R14 ;  /* 0x0000000e1800b986 */ /* 0x0207e6000c101908 */
[--C-:B--2---:R-:W-:Y:S01]  /*08b0*/  IMAD.WIDE R6, R11, 0x4, R2.reuse ;  /* 0x000000040b067825 */ /* 0x104fe200078e0202 */
[----:B0-----:R3:W-:Y:S03]  /*08c0*/  @!P2 STG.E desc[UR8][R4.64], R8 ;  /* 0x000000080400a986 */ /* 0x0017e6000c101908 */
[----:B------:R-:W-:Y:S01]  /*08d0*/  IMAD.WIDE R18, R19, 0x4, R2 ;  /* 0x0000000413127825 */ /* 0x000fe200078e0202 */
[----:B------:R3:W-:Y:S04]  /*08e0*/  @!P1 STG.E desc[UR8][R6.64], R10 ;  /* 0x0000000a06009986 */ /* 0x0007e8000c101908 */
[----:B------:R3:W-:Y:S01]  /*08f0*/  @!P4 STG.E desc[UR8][R18.64], R9 ;  /* 0x000000091200c986 */ /* 0x0007e2000c101908 */
[----:B------:R-:W-:Y:S05]  /*0900*/  @!P5 EXIT ;  /* 0x000000000000d94d */ /* 0x000fea0003800000 */
[----:B---3--:R-:W0:Y:S01]  /*0910*/  LDS R5, [R0+0x600] ;  /* 0x0006000000057984 */ /* 0x008e220000000800 */
[----:B------:R-:W-:-:S05]  /*0920*/  LOP3.LUT R13, R13, 0xe, RZ, 0xfc, !PT ;  /* 0x0000000e0d0d7812 */ /* 0x000fca00078efcff */
[----:B------:R-:W-:-:S05]  /*0930*/  IMAD.HI R4, R13, 0x55555556, RZ ;  /* 0x555555560d047827 */ /* 0x000fca00078e02ff */
[----:B------:R-:W-:-:S05]  /*0940*/  LEA.HI R4, R4, R4, RZ, 0x1 ;  /* 0x0000000404047211 */ /* 0x000fca00078f08ff */
[----:B------:R-:W-:-:S04]  /*0950*/  IMAD R13, R4, -0x3, R13 ;  /* 0xfffffffd040d7824 */ /* 0x000fc800078e020d */
[----:B------:R-:W-:-:S04]  /*0960*/  IMAD R13, R4, 0x3000, R13 ;  /* 0x00003000040d7824 */ /* 0x000fc800078e020d */
[----:B------:R-:W-:-:S04]  /*0970*/  IMAD R13, R12, 0x3, R13 ;  /* 0x000000030c0d7824 */ /* 0x000fc800078e020d */
[----:B------:R-:W-:-:S05]  /*0980*/  IMAD.WIDE R2, R13, 0x4, R2 ;  /* 0x000000040d027825 */ /* 0x000fca00078e0202 */
[----:B0-----:R-:W-:Y:S01]  /*0990*/  STG.E desc[UR8][R2.64], R5 ;  /* 0x0000000502007986 */ /* 0x001fe2000c101908 */
[----:B------:R-:W-:Y:S05]  /*09a0*/  EXIT ;  /* 0x000000000000794d */ /* 0x000fea0003800000 */
.L_x_0:
[----:B------:R-:W-:-:S00]  /*09b0*/  BRA `(.L_x_0) ;  /* 0xfffffffc00fc7947 */ /* 0x000fc0000383ffff */
[----:B------:R-:W-:-:S00]  /*09c0*/  NOP ;  /* 0x0000000000007918 */ /* 0x000fc00000000000 */
        /* <DEDUP_REMOVED lines=11> */
.L_x_1:


//--------------------- .nv.shared.triton_poi_fused_14 --------------------------
	.section	.nv.shared.triton_poi_fused_14,"aw",@nobits
	.sectionflags	@""
	.align	16
	.zero		1024


//--------------------- .nv.constant0.triton_poi_fused_14 --------------------------
	.section	.nv.constant0.triton_poi_fused_14,"a",@progbits
	.sectionflags	@""
	.align	4
.nv.constant0.triton_poi_fused_14:
	.zero		552
